	.headerflags	@"EF_CUDA_TEXMODE_UNIFIED EF_CUDA_64BIT_ADDRESS EF_CUDA_SM86 EF_CUDA_VIRTUAL_SM(EF_CUDA_SM86)"
	.elftype	@"ET_EXEC"


//--------------------- .nv.info                  --------------------------
	.section	.nv.info,"",@"SHT_CUDA_INFO"
	.align	4


	//----- nvinfo : EIATTR_REGCOUNT
	.align		4
        /*0000*/ 	.byte	0x04, 0x2f
        /*0002*/ 	.short	(.L_5 - .L_4)
	.align		4
.L_4:
        /*0004*/ 	.word	index@(triton_poi_fused__to_copy_add_mul_rsub_1)
        /*0008*/ 	.word	0x0000001a


	//----- nvinfo : EIATTR_FRAME_SIZE
	.align		4
.L_5:
        /*000c*/ 	.byte	0x04, 0x11
        /*000e*/ 	.short	(.L_7 - .L_6)
	.align		4
.L_6:
        /*0010*/ 	.word	index@(triton_poi_fused__to_copy_add_mul_rsub_1)
        /*0014*/ 	.word	0x00000000


	//----- nvinfo : EIATTR_MIN_STACK_SIZE
	.align		4
.L_7:
        /*0018*/ 	.byte	0x04, 0x12
        /*001a*/ 	.short	(.L_9 - .L_8)
	.align		4
.L_8:
        /*001c*/ 	.word	index@(triton_poi_fused__to_copy_add_mul_rsub_1)
        /*0020*/ 	.word	0x00000000
.L_9:


//--------------------- .nv.info.triton_poi_fused__to_copy_add_mul_rsub_1 --------------------------
	.section	.nv.info.triton_poi_fused__to_copy_add_mul_rsub_1,"",@"SHT_CUDA_INFO"
	.sectionflags	@""
	.align	4


	//----- nvinfo : EIATTR_CUDA_API_VERSION
	.align		4
        /*0000*/ 	.byte	0x04, 0x37
        /*0002*/ 	.short	(.L_11 - .L_10)
.L_10:
        /*0004*/ 	.word	0x00000080


	//----- nvinfo : EIATTR_SW2861232_WAR
	.align		4
.L_11:
        /*0008*/ 	.byte	0x01, 0x35
	.zero		2


	//----- nvinfo : EIATTR_PARAM_CBANK
	.align		4
        /*000c*/ 	.byte	0x04, 0x0a
        /*000e*/ 	.short	(.L_13 - .L_12)
	.align		4
.L_12:
        /*0010*/ 	.word	index@(.nv.constant0.triton_poi_fused__to_copy_add_mul_rsub_1)
        /*0014*/ 	.short	0x0160
        /*0016*/ 	.short	0x0028


	//----- nvinfo : EIATTR_CBANK_PARAM_SIZE
	.align		4
.L_13:
        /*0018*/ 	.byte	0x03, 0x19
        /*001a*/ 	.short	0x0028


	//----- nvinfo : EIATTR_KPARAM_INFO
	.align		4
        /*001c*/ 	.byte	0x04, 0x17
        /*001e*/ 	.short	(.L_15 - .L_14)
.L_14:
        /*0020*/ 	.word	0x00000000
        /*0024*/ 	.short	0x0004
        /*0026*/ 	.short	0x0020
        /*0028*/ 	.byte	0x00, 0xf4, 0x21, 0x00


	//----- nvinfo : EIATTR_KPARAM_INFO
	.align		4
.L_15:
        /*002c*/ 	.byte	0x04, 0x17
        /*002e*/ 	.short	(.L_17 - .L_16)
.L_16:
        /*0030*/ 	.word	0x00000000
        /*0034*/ 	.short	0x0003
        /*0036*/ 	.short	0x0018
        /*0038*/ 	.byte	0x00, 0xf0, 0x11, 0x00


	//----- nvinfo : EIATTR_KPARAM_INFO
	.align		4
.L_17:
        /*003c*/ 	.byte	0x04, 0x17
        /*003e*/ 	.short	(.L_19 - .L_18)
.L_18:
        /*0040*/ 	.word	0x00000000
        /*0044*/ 	.short	0x0002
        /*0046*/ 	.short	0x0010
        /*0048*/ 	.byte	0x00, 0xf4, 0x21, 0x00


	//----- nvinfo : EIATTR_KPARAM_INFO
	.align		4
.L_19:
        /*004c*/ 	.byte	0x04, 0x17
        /*004e*/ 	.short	(.L_21 - .L_20)
.L_20:
        /*0050*/ 	.word	0x00000000
        /*0054*/ 	.short	0x0001
        /*0056*/ 	.short	0x0008
        /*0058*/ 	.byte	0x00, 0xf4, 0x21, 0x00


	//----- nvinfo : EIATTR_KPARAM_INFO
	.align		4
.L_21:
        /*005c*/ 	.byte	0x04, 0x17
        /*005e*/ 	.short	(.L_23 - .L_22)
.L_22:
        /*0060*/ 	.word	0x00000000
        /*0064*/ 	.short	0x0000
        /*0066*/ 	.short	0x0000
        /*0068*/ 	.byte	0x00, 0xf4, 0x21, 0x00


	//----- nvinfo : EIATTR_MAXREG_COUNT
	.align		4
.L_23:
        /*006c*/ 	.byte	0x03, 0x1b
        /*006e*/ 	.short	0x00ff


	//----- nvinfo : EIATTR_EXTERNS
	.align		4
        /*0070*/ 	.byte	0x04, 0x0f
        /*0072*/ 	.short	(.L_25 - .L_24)


	//   ....[0]....
	.align		4
.L_24:
        /*0074*/ 	.word	index@(__assertfail)


	//----- nvinfo : EIATTR_SYSCALL_OFFSETS
	.align		4
.L_25:
        /*0078*/ 	.byte	0x04, 0x46
        /*007a*/ 	.short	(.L_27 - .L_26)


	//   ....[0]....
.L_26:
        /*007c*/ 	.word	0x000005b0


	//----- nvinfo : EIATTR_EXIT_INSTR_OFFSETS
	.align		4
.L_27:
        /*0080*/ 	.byte	0x04, 0x1c
        /*0082*/ 	.short	(.L_29 - .L_28)


	//   ....[0]....
.L_28:
        /*0084*/ 	.word	0x00000690


	//----- nvinfo : EIATTR_REQNTID
	.align		4
.L_29:
        /*0088*/ 	.byte	0x04, 0x10
        /*008a*/ 	.short	(.L_31 - .L_30)
.L_30:
        /*008c*/ 	.word	0x00000080
        /*0090*/ 	.word	0x00000001
        /*0094*/ 	.word	0x00000001


	//----- nvinfo : EIATTR_CRS_STACK_SIZE
	.align		4
.L_31:
        /*0098*/ 	.byte	0x04, 0x1e
        /*009a*/ 	.short	(.L_33 - .L_32)
.L_32:
        /*009c*/ 	.word	0x00000000
.L_33:


//--------------------- .nv.callgraph             --------------------------
	.section	.nv.callgraph,"",@"SHT_CUDA_CALLGRAPH"
	.align	4
	.sectionentsize	8
	.align		4
        /*0000*/ 	.word	0x00000000
	.align		4
        /*0004*/ 	.word	0xffffffff
	.align		4
        /*0008*/ 	.word	index@(triton_poi_fused__to_copy_add_mul_rsub_1)
	.align		4
        /*000c*/ 	.word	index@(__assertfail)
	.align		4
        /*0010*/ 	.word	0x00000000
	.align		4
        /*0014*/ 	.word	0xfffffffe
	.align		4
        /*0018*/ 	.word	0x00000000
	.align		4
        /*001c*/ 	.word	0xfffffffd
	.align		4
        /*0020*/ 	.word	0x00000000
	.align		4
        /*0024*/ 	.word	0xfffffffc


//--------------------- .nv.rel.action            --------------------------
	.section	.nv.rel.action,"",@"SHT_CUDA_RELOCINFO"
	.align	8
	.sectionentsize	8
        /*0000*/ 	.byte	0x73, 0x00, 0x00, 0x00, 0x00, 0x00, 0x00, 0x00, 0x00, 0x00, 0x00, 0x11, 0x25, 0x00, 0x05, 0x36


//--------------------- .nv.constant4             --------------------------
	.section	.nv.constant4,"a",@progbits
	.align	8
	.align		8
.nv.constant4:
        /*0000*/ 	.dword	__assertfail
	.align		8
        /*0008*/ 	.dword	assertFunc_0
	.align		8
        /*0010*/ 	.dword	assertFile_0
	.align		8
        /*0018*/ 	.dword	assertMessage_0
	.align		8
        /*0020*/ 	.dword	_$_str


//--------------------- .nv.constant0.triton_poi_fused__to_copy_add_mul_rsub_1 --------------------------
	.section	.nv.constant0.triton_poi_fused__to_copy_add_mul_rsub_1,"a",@progbits
	.sectionflags	@""
	.align	4
.nv.constant0.triton_poi_fused__to_copy_add_mul_rsub_1:
	.zero		392


//--------------------- .text.triton_poi_fused__to_copy_add_mul_rsub_1 --------------------------
	.section	.text.triton_poi_fused__to_copy_add_mul_rsub_1,"ax",@progbits
	.sectionflags	@"SHF_BARRIERS=1"
	.sectioninfo	@"SHI_REGISTERS=26"
	.align	128
        .global         triton_poi_fused__to_copy_add_mul_rsub_1
        .type           triton_poi_fused__to_copy_add_mul_rsub_1,@function
        .size           triton_poi_fused__to_copy_add_mul_rsub_1,(.L_x_2 - triton_poi_fused__to_copy_add_mul_rsub_1)
        .other          triton_poi_fused__to_copy_add_mul_rsub_1,@"STO_CUDA_ENTRY STV_DEFAULT"
triton_poi_fused__to_copy_add_mul_rsub_1:
.text.triton_poi_fused__to_copy_add_mul_rsub_1:
[----:B------:R-:W-:Y:S02]  /*0000*/  IMAD.MOV.U32 R1, RZ, RZ, c[0x0][0x28] ;  /* 0x00000a00ff017624 */ /* 0x000fe400078e00ff */
[----:B------:R-:W0:Y:S01]  /*0010*/  S2R R18, SR_TID.X ;  /* 0x0000000000127919 */ /* 0x000e220000002100 */
[----:B------:R-:W-:Y:S01]  /*0020*/  IMAD.MOV.U32 R17, RZ, RZ, 0x8 ;  /* 0x00000008ff117424 */ /* 0x000fe200078e00ff */
[----:B------:R-:W-:Y:S02]  /*0030*/  UMOV UR4, 0x0 ;  /* 0x0000000000047882 */ /* 0x000fe40000000000 */
[----:B------:R-:W1:Y:S01]  /*0040*/  S2R R3, SR_CTAID.X ;  /* 0x0000000000037919 */ /* 0x000e620000002500 */
[----:B------:R-:W-:Y:S01]  /*0050*/  UMOV UR5, 0x14f00000 ;  /* 0x14f0000000057882 */ /* 0x000fe20000000000 */
[----:B0-----:R-:W-:Y:S02]  /*0060*/  LOP3.LUT R18, R18, 0x7f, RZ, 0xc0, !PT ;  /* 0x0000007f12127812 */ /* 0x001fe400078ec0ff */
[----:B-1----:R-:W-:-:S03]  /*0070*/  SHF.R.S32.HI R0, RZ, 0x18, R3 ;  /* 0x00000018ff007819 */ /* 0x002fc60000011403 */
[----:B------:R-:W-:Y:S01]  /*0080*/  IMAD R18, R3, 0x80, R18 ;  /* 0x0000008003127824 */ /* 0x000fe200078e0212 */
[----:B------:R-:W-:-:S04]  /*0090*/  SGXT R3, R0, 0x1 ;  /* 0x000000010003781a */ /* 0x000fc80000000200 */
[----:B------:R-:W-:-:S04]  /*00a0*/  LEA.HI R0, R3, R18, RZ, 0x3 ;  /* 0x0000001203007211 */ /* 0x000fc800078f18ff */
[--C-:B------:R-:W-:Y:S02]  /*00b0*/  SHF.R.S32.HI R19, RZ, 0x3, R0.reuse ;  /* 0x00000003ff137819 */ /* 0x100fe40000011400 */
[----:B------:R-:W-:-:S04]  /*00c0*/  SHF.R.S32.HI R0, RZ, 0x1f, R0 ;  /* 0x0000001fff007819 */ /* 0x000fc80000011400 */
[----:B------:R-:W-:Y:S02]  /*00d0*/  LEA.HI R0, R0, R19, RZ, 0x6 ;  /* 0x0000001300007211 */ /* 0x000fe400078f30ff */
[----:B------:R-:W-:Y:S02]  /*00e0*/  LEA.HI R3, R3, R18, RZ, 0x9 ;  /* 0x0000001203037211 */ /* 0x000fe400078f48ff */
[----:B------:R-:W-:Y:S02]  /*00f0*/  LOP3.LUT R0, R0, 0xffffffc0, RZ, 0xc0, !PT ;  /* 0xffffffc000007812 */ /* 0x000fe400078ec0ff */
[----:B------:R-:W-:-:S03]  /*0100*/  SHF.R.S32.HI R3, RZ, 0x9, R3 ;  /* 0x00000009ff037819 */ /* 0x000fc60000011403 */
[----:B------:R-:W-:-:S04]  /*0110*/  IMAD.IADD R0, R19, 0x1, -R0 ;  /* 0x0000000113007824 */ /* 0x000fc800078e0a00 */
[----:B------:R-:W-:-:S04]  /*0120*/  IMAD.WIDE R16, R0, R17, c[0x0][0x168] ;  /* 0x00005a0000107625 */ /* 0x000fc800078e0211 */
[----:B------:R-:W-:Y:S02]  /*0130*/  IMAD.IADD R0, R0, 0x1, -R3 ;  /* 0x0000000100007824 */ /* 0x000fe400078e0a03 */
[----:B------:R-:W-:Y:S01]  /*0140*/  IMAD.MOV.U32 R7, RZ, RZ, 0x3e055027 ;  /* 0x3e055027ff077424 */ /* 0x000fe200078e00ff */
[----:B------:R-:W5:Y:S01]  /*0150*/  LDG.E.EL.64 R16, desc[UR4][R16.64] ;  /* 0x0000000410107981 */ /* 0x000f62200c2e1b00 */
[----:B------:R-:W-:Y:S01]  /*0160*/  ULDC.64 UR4, c[0x0][0x118] ;  /* 0x0000460000047ab9 */ /* 0x000fe20000000a00 */
[----:B------:R-:W-:Y:S02]  /*0170*/  IABS R8, R0 ;  /* 0x0000000000087213 */ /* 0x000fe40000000000 */
[----:B------:R-:W-:Y:S02]  /*0180*/  ISETP.GT.AND P2, PT, R0, RZ, PT ;  /* 0x000000ff0000720c */ /* 0x000fe40003f44270 */
[----:B------:R-:W-:-:S05]  /*0190*/  I2FP.F32.S32 R2, R8 ;  /* 0x0000000800027245 */ /* 0x000fca0000201400 */
[----:B------:R-:W-:-:S05]  /*01a0*/  FMUL R2, R2, 0.125 ;  /* 0x3e00000002027820 */ /* 0x000fca0000400000 */
[----:B------:R-:W-:-:S13]  /*01b0*/  FSETP.GEU.AND P0, PT, R2, 1.175494350822287508e-38, PT ;  /* 0x008000000200780b */ /* 0x000fda0003f0e000 */
[----:B------:R-:W-:-:S05]  /*01c0*/  @!P0 FMUL R2, R2, 8388608 ;  /* 0x4b00000002028820 */ /* 0x000fca0000400000 */
[C---:B------:R-:W-:Y:S02]  /*01d0*/  IADD3 R3, R2.reuse, -0x3f2aaaab, RZ ;  /* 0xc0d5555502037810 */ /* 0x040fe40007ffe0ff */
[----:B------:R-:W-:Y:S02]  /*01e0*/  ISETP.GE.U32.AND P1, PT, R2, 0x7f800000, PT ;  /* 0x7f8000000200780c */ /* 0x000fe40003f26070 */
[----:B------:R-:W-:-:S04]  /*01f0*/  LOP3.LUT R5, R3, 0xff800000, RZ, 0xc0, !PT ;  /* 0xff80000003057812 */ /* 0x000fc800078ec0ff */
[----:B------:R-:W-:Y:S01]  /*0200*/  I2FP.F32.S32 R4, R5 ;  /* 0x0000000500047245 */ /* 0x000fe20000201400 */
[----:B------:R-:W-:-:S04]  /*0210*/  IMAD.IADD R3, R2, 0x1, -R5 ;  /* 0x0000000102037824 */ /* 0x000fc800078e0a05 */
[----:B------:R-:W-:Y:S02]  /*0220*/  FADD R6, R3, -1 ;  /* 0xbf80000003067421 */ /* 0x000fe40000000000 */
[----:B------:R-:W-:Y:S02]  /*0230*/  @P1 IMAD.MOV.U32 R5, RZ, RZ, 0x7f800000 ;  /* 0x7f800000ff051424 */ /* 0x000fe400078e00ff */
[----:B------:R-:W-:-:S04]  /*0240*/  FFMA.FTZ R3, R6, -R7, 0.14084610342979431152 ;  /* 0x3e1039f606037423 */ /* 0x000fc80000010807 */
[----:B------:R-:W-:-:S04]  /*0250*/  FFMA.FTZ R3, R6, R3, -0.12148627638816833496 ;  /* 0xbdf8cdcc06037423 */ /* 0x000fc80000010003 */
[----:B------:R-:W-:-:S04]  /*0260*/  FFMA.FTZ R3, R6, R3, 0.13980610668659210205 ;  /* 0x3e0f295506037423 */ /* 0x000fc80000010003 */
[----:B------:R-:W-:-:S04]  /*0270*/  FFMA.FTZ R3, R6, R3, -0.16684235632419586182 ;  /* 0xbe2ad8b906037423 */ /* 0x000fc80000010003 */
[----:B------:R-:W-:-:S04]  /*0280*/  FFMA.FTZ R3, R6, R3, 0.20012299716472625732 ;  /* 0x3e4ced0b06037423 */ /* 0x000fc80000010003 */
[----:B------:R-:W-:-:S04]  /*0290*/  FFMA.FTZ R3, R6, R3, -0.24999669194221496582 ;  /* 0xbe7fff2206037423 */ /* 0x000fc80000010003 */
[----:B------:R-:W-:-:S04]  /*02a0*/  FFMA.FTZ R3, R6, R3, 0.33333182334899902344 ;  /* 0x3eaaaa7806037423 */ /* 0x000fc80000010003 */
[----:B------:R-:W-:Y:S01]  /*02b0*/  FFMA.FTZ R7, R6, R3, -0.5 ;  /* 0xbf00000006077423 */ /* 0x000fe20000010003 */
[----:B------:R-:W-:Y:S02]  /*02c0*/  FSEL R3, RZ, -23, P0 ;  /* 0xc1b80000ff037808 */ /* 0x000fe40000000000 */
[----:B------:R-:W-:Y:S01]  /*02d0*/  FSETP.NEU.AND P0, PT, R2, RZ, PT ;  /* 0x000000ff0200720b */ /* 0x000fe20003f0d000 */
[----:B------:R-:W-:Y:S02]  /*02e0*/  FMUL R7, R6, R7 ;  /* 0x0000000706077220 */ /* 0x000fe40000400000 */
[----:B------:R-:W-:Y:S01]  /*02f0*/  FFMA.FTZ R3, R4, 1.1920928955078125e-07, R3 ;  /* 0x3400000004037823 */ /* 0x000fe20000010003 */
[----:B------:R-:W-:Y:S01]  /*0300*/  IMAD.MOV.U32 R4, RZ, RZ, R8 ;  /* 0x000000ffff047224 */ /* 0x000fe200078e0008 */
[----:B------:R-:W-:Y:S01]  /*0310*/  FFMA.FTZ R6, R6, R7, R6 ;  /* 0x0000000706067223 */ /* 0x000fe20000010006 */
[----:B------:R-:W-:-:S03]  /*0320*/  SEL R7, RZ, 0x10, !P2 ;  /* 0x00000010ff077807 */ /* 0x000fc60005000000 */
[----:B------:R-:W-:Y:S01]  /*0330*/  FFMA.FTZ R3, R3, 0.69314718246459960938, R6 ;  /* 0x3f31721803037823 */ /* 0x000fe20000010006 */
[----:B------:R-:W-:Y:S01]  /*0340*/  @P1 FFMA.FTZ R3, R2, R5, +INF ;  /* 0x7f80000002031423 */ /* 0x000fe20000010005 */
[----:B------:R-:W-:-:S03]  /*0350*/  ISETP.GE.U32.AND P1, PT, R4, 0x8, PT ;  /* 0x000000080400780c */ /* 0x000fc60003f26070 */
[----:B------:R-:W-:-:S05]  /*0360*/  FMUL.M8 R3, R3, 0.36067375540733337402 ;  /* 0x3eb8aa3b03037820 */ /* 0x000fca0000700000 */
[----:B------:R-:W-:-:S06]  /*0370*/  FSEL R3, R3, -INF , P0 ;  /* 0xff80000003037808 */ /* 0x000fcc0000000000 */
[----:B------:R-:W0:Y:S02]  /*0380*/  F2I.S64.TRUNC R2, R3 ;  /* 0x0000000300027311 */ /* 0x000e24000020d900 */
[----:B0-----:R-:W-:-:S05]  /*0390*/  IADD3 R2, P0, R2, 0x8, RZ ;  /* 0x0000000802027810 */ /* 0x001fca0007f1e0ff */
[----:B------:R-:W-:Y:S01]  /*03a0*/  IMAD.X R5, RZ, RZ, R3, P0 ;  /* 0x000000ffff057224 */ /* 0x000fe200000e0603 */
[----:B------:R-:W-:-:S04]  /*03b0*/  ISETP.LT.U32.AND P0, PT, R2, 0xf, PT ;  /* 0x0000000f0200780c */ /* 0x000fc80003f01070 */
[----:B------:R-:W-:-:S04]  /*03c0*/  ISETP.LT.AND.EX P0, PT, R5, RZ, PT, P0 ;  /* 0x000000ff0500720c */ /* 0x000fc80003f01300 */
[----:B------:R-:W-:Y:S02]  /*03d0*/  @P1 SEL R4, R2, 0xf, P0 ;  /* 0x0000000f02041807 */ /* 0x000fe40000000000 */
[----:B------:R-:W-:Y:S02]  /*03e0*/  SEL R2, R5, RZ, P0 ;  /* 0x000000ff05027207 */ /* 0x000fe40000000000 */
[----:B------:R-:W-:Y:S02]  /*03f0*/  IADD3 R3, P0, R4, R7, RZ ;  /* 0x0000000704037210 */ /* 0x000fe40007f1e0ff */
[----:B------:R-:W-:-:S05]  /*0400*/  SEL R2, R2, RZ, P1 ;  /* 0x000000ff02027207 */ /* 0x000fca0000800000 */
[----:B------:R-:W-:-:S05]  /*0410*/  IMAD.X R2, RZ, RZ, R2, P0 ;  /* 0x000000ffff027224 */ /* 0x000fca00000e0602 */
[----:B------:R-:W-:-:S04]  /*0420*/  SHF.R.U32.HI R0, RZ, 0x1a, R2 ;  /* 0x0000001aff007819 */ /* 0x000fc80000011602 */
[----:B------:R-:W-:-:S04]  /*0430*/  LOP3.LUT R0, R0, 0x20, RZ, 0xc0, !PT ;  /* 0x0000002000007812 */ /* 0x000fc800078ec0ff */
[----:B------:R-:W-:-:S04]  /*0440*/  IADD3 R22, P0, R0, R3, RZ ;  /* 0x0000000300167210 */ /* 0x000fc80007f1e0ff */
[----:B------:R-:W-:Y:S02]  /*0450*/  IADD3.X R23, RZ, R2, RZ, P0, !PT ;  /* 0x00000002ff177210 */ /* 0x000fe400007fe4ff */
[----:B------:R-:W-:-:S04]  /*0460*/  ISETP.GE.U32.AND P0, PT, R22, 0x20, PT ;  /* 0x000000201600780c */ /* 0x000fc80003f06070 */
[----:B------:R-:W-:-:S13]  /*0470*/  ISETP.GE.U32.AND.EX P0, PT, R23, RZ, PT, P0 ;  /* 0x000000ff1700720c */ /* 0x000fda0003f06100 */
[----:B------:R-:W-:Y:S05]  /*0480*/  @!P0 BRA `(.L_x_0) ;  /* 0x0000013000008947 */ /* 0x000fea0003800000 */
[----:B------:R-:W-:Y:S01]  /*0490*/  MOV R2, 0x0 ;  /* 0x0000000000027802 */ /* 0x000fe20000000f00 */
[----:B------:R-:W-:Y:S01]  /*04a0*/  IMAD.MOV.U32 R4, RZ, RZ, c[0x4][0x18] ;  /* 0x01000600ff047624 */ /* 0x000fe200078e00ff */
[----:B------:R-:W-:Y:S01]  /*04b0*/  MOV R10, c[0x4][0x8] ;  /* 0x01000200000a7a02 */ /* 0x000fe20000000f00 */
[----:B------:R-:W-:Y:S02]  /*04c0*/  IMAD.MOV.U32 R5, RZ, RZ, c[0x4][0x1c] ;  /* 0x01000700ff057624 */ /* 0x000fe400078e00ff */
[----:B------:R-:W-:Y:S01]  /*04d0*/  IMAD.MOV.U32 R6, RZ, RZ, c[0x4][0x10] ;  /* 0x01000400ff067624 */ /* 0x000fe200078e00ff */
[----:B------:R-:W0:Y:S01]  /*04e0*/  LDC.64 R2, c[0x4][R2] ;  /* 0x0100000002027b82 */ /* 0x000e220000000a00 */
[----:B------:R-:W-:Y:S02]  /*04f0*/  IMAD.MOV.U32 R7, RZ, RZ, c[0x4][0x14] ;  /* 0x01000500ff077624 */ /* 0x000fe400078e00ff */
[----:B------:R-:W-:Y:S02]  /*0500*/  IMAD.MOV.U32 R8, RZ, RZ, 0x38 ;  /* 0x00000038ff087424 */ /* 0x000fe400078e00ff */
[----:B------:R-:W-:-:S02]  /*0510*/  IMAD.MOV.U32 R11, RZ, RZ, c[0x4][0xc] ;  /* 0x01000300ff0b7624 */ /* 0x000fc400078e00ff */
[----:B------:R-:W-:Y:S02]  /*0520*/  IMAD.MOV.U32 R12, RZ, RZ, 0x1 ;  /* 0x00000001ff0c7424 */ /* 0x000fe400078e00ff */
[----:B------:R-:W-:Y:S02]  /*0530*/  IMAD.MOV.U32 R13, RZ, RZ, RZ ;  /* 0x000000ffff0d7224 */ /* 0x000fe400078e00ff */
[----:B------:R-:W-:-:S05]  /*0540*/  LEPC R14 ;  /* 0x00000000000e734e */ /* 0x000fca0000000000 */
[----:B------:R-:W-:Y:S02]  /*0550*/  MOV R9, 0x5c0 ;  /* 0x000005c000097802 */ /* 0x000fe40000000f00 */
[----:B------:R-:W-:Y:S02]  /*0560*/  MOV R20, 0x540 ;  /* 0x0000054000147802 */ /* 0x000fe40000000f00 */
[----:B------:R-:W-:Y:S02]  /*0570*/  MOV R21, 0x0 ;  /* 0x0000000000157802 */ /* 0x000fe40000000f00 */
[----:B------:R-:W-:Y:S02]  /*0580*/  MOV R0, 0x0 ;  /* 0x0000000000007802 */ /* 0x000fe40000000f00 */
[----:B------:R-:W-:-:S04]  /*0590*/  IADD3 R20, P0, P1, -R20, R9, R14 ;  /* 0x0000000914147210 */ /* 0x000fc8000791e10e */
[----:B------:R-:W-:-:S04]  /*05a0*/  IADD3.X R21, ~R0, R21, R15, P0, P1 ;  /* 0x0000001500157210 */ /* 0x000fc800007e250f */
[----:B0----5:R-:W-:Y:S05]  /*05b0*/  CALL.ABS.NOINC R2 ;  /* 0x0000000002007343 */ /* 0x021fea0003c00000 */
.L_x_0:
[----:B------:R-:W-:Y:S01]  /*05c0*/  WARPSYNC 0xffffffff ;  /* 0xffffffff00007948 */ /* 0x000fe20003800000 */
[----:B------:R-:W-:Y:S01]  /*05d0*/  BAR.SYNC.DEFER_BLOCKING 0x0 ;  /* 0x0000000000007b1d */ /* 0x000fe20000010000 */
[----:B------:R-:W-:Y:S01]  /*05e0*/  LEA R2, P0, R22, c[0x0][0x160], 0x5 ;  /* 0x0000580016027a11 */ /* 0x000fe200078028ff */
[----:B------:R-:W-:-:S03]  /*05f0*/  IMAD R19, R19, -0x8, R18 ;  /* 0xfffffff813137824 */ /* 0x000fc600078e0212 */
[----:B------:R-:W-:-:S05]  /*0600*/  LEA.HI.X R3, R22, c[0x0][0x164], R23, 0x5, P0 ;  /* 0x0000590016037a11 */ /* 0x000fca00000f2c17 */
[----:B------:R-:W-:-:S06]  /*0610*/  IMAD.WIDE R2, R19, 0x4, R2 ;  /* 0x0000000413027825 */ /* 0x000fcc00078e0202 */
[----:B------:R-:W2:Y:S01]  /*0620*/  LDG.E R2, [R2.64] ;  /* 0x0000000402027981 */ /* 0x000ea2000c1e1900 */
[----:B-----5:R-:W0:Y:S01]  /*0630*/  I2F.S64 R16, R16 ;  /* 0x0000001000107312 */ /* 0x020e220000301400 */
[----:B------:R-:W-:-:S04]  /*0640*/  IMAD.MOV.U32 R19, RZ, RZ, 0x4 ;  /* 0x00000004ff137424 */ /* 0x000fc800078e00ff */
[----:B------:R-:W-:Y:S01]  /*0650*/  IMAD.WIDE R18, R18, R19, c[0x0][0x170] ;  /* 0x00005c0012127625 */ /* 0x000fe200078e0213 */
[----:B0-----:R-:W-:-:S04]  /*0660*/  FADD R5, -R16, 1 ;  /* 0x3f80000010057421 */ /* 0x001fc80000000100 */
[----:B--2---:R-:W-:-:S05]  /*0670*/  FFMA R5, R5, -3.40282346638528859812e+38, R2 ;  /* 0xff7fffff05057823 */ /* 0x004fca0000000002 */
[----:B------:R-:W-:Y:S01]  /*0680*/  STG.E [R18.64], R5 ;  /* 0x0000000512007986 */ /* 0x000fe2000c101904 */
[----:B------:R-:W-:Y:S05]  /*0690*/  EXIT ;  /* 0x000000000000794d */ /* 0x000fea0003800000 */
.L_x_1:
[----:B------:R-:W-:-:S00]  /*06a0*/  BRA `(.L_x_1) ;  /* 0xfffffff000007947 */ /* 0x000fc0000383ffff */
[----:B------:R-:W-:-:S00]  /*06b0*/  NOP ;  /* 0x0000000000007918 */ /* 0x000fc00000000000 */
        /* <DEDUP_REMOVED lines=12> */
.L_x_2:


//--------------------- .nv.global.init           --------------------------
	.section	.nv.global.init,"aw",@progbits
.nv.global.init:
	.type		assertFunc_0,@object
	.size		assertFunc_0,(_$_str - assertFunc_0)
assertFunc_0:
        /*0000*/ 	.byte	0x75, 0x6e, 0x6b, 0x6e, 0x6f, 0x77, 0x6e, 0x00
	.type		_$_str,@object
	.size		_$_str,(assertMessage_0 - _$_str)
_$_str:
        /*0008*/ 	.byte	0x5f, 0x5f, 0x43, 0x55, 0x44, 0x41, 0x5f, 0x46, 0x54, 0x5a, 0x00
	.type		assertMessage_0,@object
	.size		assertMessage_0,(assertFile_0 - assertMessage_0)
assertMessage_0:
        /*0013*/ 	.byte	0x69, 0x6e, 0x64, 0x65, 0x78, 0x20, 0x6f, 0x75, 0x74, 0x20, 0x6f, 0x66, 0x20, 0x62, 0x6f, 0x75
        /*0023*/ 	.byte	0x6e, 0x64, 0x73, 0x3a, 0x20, 0x30, 0x20, 0x3c, 0x3d, 0x20, 0x74, 0x6d, 0x70, 0x32, 0x37, 0x20
        /*0033*/ 	.byte	0x3c, 0x20, 0x33, 0x32, 0x00
	.type		assertFile_0,@object
	.size		assertFile_0,(.L_1 - assertFile_0)
assertFile_0:
        /*0038*/ 	.byte	0x2f, 0x6d, 0x6e, 0x74, 0x2f, 0x64, 0x69, 0x73, 0x6b, 0x31, 0x2f, 0x6b, 0x68, 0x69, 0x65, 0x6d
        /*0048*/ 	.byte	0x74, 0x74, 0x2f, 0x75, 0x6e, 0x69, 0x76, 0x65, 0x72, 0x73, 0x61, 0x6c, 0x2d, 0x6f, 0x66, 0x66
        /*0058*/ 	.byte	0x6c, 0x69, 0x6e, 0x65, 0x2d, 0x62, 0x62, 0x6f, 0x2f, 0x74, 0x6f, 0x72, 0x63, 0x68, 0x69, 0x6e
        /*0068*/ 	.byte	0x64, 0x75, 0x63, 0x74, 0x6f, 0x72, 0x5f, 0x75, 0x62, 0x75, 0x6e, 0x74, 0x75, 0x2f, 0x71, 0x33
        /*0078*/ 	.byte	0x2f, 0x63, 0x71, 0x33, 0x6b, 0x78, 0x68, 0x6b, 0x36, 0x65, 0x7a, 0x72, 0x65, 0x35, 0x34, 0x68
        /*0088*/ 	.byte	0x35, 0x7a, 0x69, 0x77, 0x6c, 0x36, 0x68, 0x73, 0x65, 0x63, 0x70, 0x61, 0x70, 0x62, 0x32, 0x6f
        /*0098*/ 	.byte	0x6c, 0x66, 0x69, 0x6c, 0x6a, 0x75, 0x61, 0x6f, 0x72, 0x61, 0x6d, 0x62, 0x61, 0x67, 0x62, 0x74
        /*00a8*/ 	.byte	0x37, 0x6c, 0x6d, 0x77, 0x6b, 0x2e, 0x70, 0x79, 0x00
.L_1:


//--------------------- SYMBOLS --------------------------

	.type		__assertfail,@function
